//
// Generated by NVIDIA NVVM Compiler
//
// Compiler Build ID: CL-36424714
// Cuda compilation tools, release 13.0, V13.0.88
// Based on NVVM 20.0.0
//

.version 9.0
.target sm_100
.address_size 64

	// .globl	_Z21vectorReductionKerneliPiS_
// _ZZ21vectorReductionKerneliPiS_E3s_a has been demoted

.visible .entry _Z21vectorReductionKerneliPiS_(
	.param .u32 _Z21vectorReductionKerneliPiS__param_0,
	.param .u64 .ptr .align 1 _Z21vectorReductionKerneliPiS__param_1,
	.param .u64 .ptr .align 1 _Z21vectorReductionKerneliPiS__param_2
)
{
	.reg .pred 	%p<10>;
	.reg .b32 	%r<36>;
	.reg .b64 	%rd<9>;
	// demoted variable
	.shared .align 4 .b8 _ZZ21vectorReductionKerneliPiS_E3s_a[1024];
	ld.param.u32 	%r5, [_Z21vectorReductionKerneliPiS__param_0];
	ld.param.u64 	%rd1, [_Z21vectorReductionKerneliPiS__param_1];
	ld.param.u64 	%rd2, [_Z21vectorReductionKerneliPiS__param_2];
	mov.u32 	%r1, %tid.x;
	mov.u32 	%r2, %ctaid.x;
	mov.u32 	%r6, %ntid.x;
	mad.lo.s32 	%r3, %r6, %r2, %r1;
	setp.ge.s32 	%p1, %r3, %r5;
	shl.b32 	%r7, %r1, 2;
	mov.u32 	%r8, _ZZ21vectorReductionKerneliPiS_E3s_a;
	add.s32 	%r4, %r8, %r7;
	@%p1 bra 	$L__BB0_2;
	cvta.to.global.u64 	%rd3, %rd1;
	mul.wide.u32 	%rd4, %r3, 4;
	add.s64 	%rd5, %rd3, %rd4;
	ld.global.u32 	%r10, [%rd5];
	st.volatile.shared.u32 	[%r4], %r10;
	bra.uni 	$L__BB0_3;
$L__BB0_2:
	mov.b32 	%r9, 0;
	st.volatile.shared.u32 	[%r4], %r9;
$L__BB0_3:
	bar.sync 	0;
	setp.gt.u32 	%p2, %r1, 127;
	@%p2 bra 	$L__BB0_5;
	ld.volatile.shared.u32 	%r11, [%r4+512];
	ld.volatile.shared.u32 	%r12, [%r4];
	add.s32 	%r13, %r12, %r11;
	st.volatile.shared.u32 	[%r4], %r13;
$L__BB0_5:
	bar.sync 	0;
	setp.gt.u32 	%p3, %r1, 63;
	@%p3 bra 	$L__BB0_7;
	ld.volatile.shared.u32 	%r14, [%r4+256];
	ld.volatile.shared.u32 	%r15, [%r4];
	add.s32 	%r16, %r15, %r14;
	st.volatile.shared.u32 	[%r4], %r16;
$L__BB0_7:
	bar.sync 	0;
	setp.gt.u32 	%p4, %r1, 31;
	@%p4 bra 	$L__BB0_14;
	ld.volatile.shared.u32 	%r17, [%r4+128];
	ld.volatile.shared.u32 	%r18, [%r4];
	add.s32 	%r19, %r18, %r17;
	st.volatile.shared.u32 	[%r4], %r19;
	setp.gt.u32 	%p5, %r1, 15;
	@%p5 bra 	$L__BB0_14;
	ld.volatile.shared.u32 	%r20, [%r4+64];
	ld.volatile.shared.u32 	%r21, [%r4];
	add.s32 	%r22, %r21, %r20;
	st.volatile.shared.u32 	[%r4], %r22;
	setp.gt.u32 	%p6, %r1, 7;
	@%p6 bra 	$L__BB0_14;
	ld.volatile.shared.u32 	%r23, [%r4+32];
	ld.volatile.shared.u32 	%r24, [%r4];
	add.s32 	%r25, %r24, %r23;
	st.volatile.shared.u32 	[%r4], %r25;
	setp.gt.u32 	%p7, %r1, 3;
	@%p7 bra 	$L__BB0_14;
	ld.volatile.shared.u32 	%r26, [%r4+16];
	ld.volatile.shared.u32 	%r27, [%r4];
	add.s32 	%r28, %r27, %r26;
	st.volatile.shared.u32 	[%r4], %r28;
	setp.gt.u32 	%p8, %r1, 1;
	@%p8 bra 	$L__BB0_14;
	ld.volatile.shared.u32 	%r29, [%r4+8];
	ld.volatile.shared.u32 	%r30, [%r4];
	add.s32 	%r31, %r30, %r29;
	st.volatile.shared.u32 	[%r4], %r31;
	setp.ne.s32 	%p9, %r1, 0;
	@%p9 bra 	$L__BB0_14;
	ld.volatile.shared.u32 	%r32, [_ZZ21vectorReductionKerneliPiS_E3s_a+4];
	ld.volatile.shared.u32 	%r33, [_ZZ21vectorReductionKerneliPiS_E3s_a];
	add.s32 	%r34, %r33, %r32;
	st.volatile.shared.u32 	[_ZZ21vectorReductionKerneliPiS_E3s_a], %r34;
	ld.volatile.shared.u32 	%r35, [_ZZ21vectorReductionKerneliPiS_E3s_a];
	cvta.to.global.u64 	%rd6, %rd2;
	mul.wide.u32 	%rd7, %r2, 4;
	add.s64 	%rd8, %rd6, %rd7;
	st.global.u32 	[%rd8], %r35;
$L__BB0_14:
	ret;

}


// ===== COMPILED SASS (sm_100) =====

	.target	sm_100

	.elftype	@"ET_EXEC"


//--------------------- .note.nv.tkinfo           --------------------------
	.section	.note.nv.tkinfo,"",@"SHT_NOTE"
	.sectionflags	@"SHF_NOTE_NV_TKINFO"
	.tkinfo
        /*0018*/ 	.word	0x00000002
        /*0030*/ 	.string	""
        /*0030*/ 	.string	"ptxas"
        /*0030*/ 	.string	"Cuda compilation tools, release 13.0, V13.0.88"
        /*0030*/ 	.string	"Build cuda_13.0.r13.0/compiler.36424714_0"
        /*0030*/ 	.string	"-arch sm_100 -m 64 "



//--------------------- .note.nv.cuinfo           --------------------------
	.section	.note.nv.cuinfo,"",@"SHT_NOTE"
	.sectionflags	@"SHF_NOTE_NV_CUINFO"
        /*0018*/ 	.short	0x0002
        /*001a*/ 	.short	0x0064
        /*001c*/ 	.short	0x0082
	.zero		2


//--------------------- .nv.info                  --------------------------
	.section	.nv.info,"",@"SHT_CUDA_INFO"
	.align	4


	//----- nvinfo : EIATTR_REGCOUNT
	.align		4
        /*0000*/ 	.byte	0x04, 0x2f
        /*0002*/ 	.short	(.L_1 - .L_0)
	.align		4
.L_0:
        /*0004*/ 	.word	index@(_Z21vectorReductionKerneliPiS_)
        /*0008*/ 	.word	0x0000000c


	//----- nvinfo : EIATTR_FRAME_SIZE
	.align		4
.L_1:
        /*000c*/ 	.byte	0x04, 0x11
        /*000e*/ 	.short	(.L_3 - .L_2)
	.align		4
.L_2:
        /*0010*/ 	.word	index@(_Z21vectorReductionKerneliPiS_)
        /*0014*/ 	.word	0x00000000


	//----- nvinfo : EIATTR_MIN_STACK_SIZE
	.align		4
.L_3:
        /*0018*/ 	.byte	0x04, 0x12
        /*001a*/ 	.short	(.L_5 - .L_4)
	.align		4
.L_4:
        /*001c*/ 	.word	index@(_Z21vectorReductionKerneliPiS_)
        /*0020*/ 	.word	0x00000000
.L_5:


//--------------------- .nv.compat                --------------------------
	.section	.nv.compat,"",@"SHT_CUDA_COMPAT_INFO"
	.align	4
        /*0000*/ 	.byte	0x02, 0x09, 0x00, 0x00, 0x02, 0x02, 0x01, 0x00, 0x02, 0x05, 0x05, 0x00, 0x03, 0x07, 0x01, 0x01
        /*0010*/ 	.byte	0x02, 0x03, 0x00, 0x00, 0x02, 0x06, 0x01, 0x00, 0x04, 0x0b, 0x08, 0x00, 0x09, 0x00, 0x00, 0x00
        /*0020*/ 	.byte	0x00, 0x00, 0x00, 0x00


//--------------------- .nv.info._Z21vectorReductionKerneliPiS_ --------------------------
	.section	.nv.info._Z21vectorReductionKerneliPiS_,"",@"SHT_CUDA_INFO"
	.sectionflags	@""
	.align	4


	//----- nvinfo : EIATTR_CUDA_API_VERSION
	.align		4
        /*0000*/ 	.byte	0x04, 0x37
        /*0002*/ 	.short	(.L_7 - .L_6)
.L_6:
        /*0004*/ 	.word	0x00000082


	//----- nvinfo : EIATTR_KPARAM_INFO
	.align		4
.L_7:
        /*0008*/ 	.byte	0x04, 0x17
        /*000a*/ 	.short	(.L_9 - .L_8)
.L_8:
        /*000c*/ 	.word	0x00000000
        /*0010*/ 	.short	0x0002
        /*0012*/ 	.short	0x0010
        /*0014*/ 	.byte	0x00, 0xf5, 0x21, 0x00


	//----- nvinfo : EIATTR_KPARAM_INFO
	.align		4
.L_9:
        /*0018*/ 	.byte	0x04, 0x17
        /*001a*/ 	.short	(.L_11 - .L_10)
.L_10:
        /*001c*/ 	.word	0x00000000
        /*0020*/ 	.short	0x0001
        /*0022*/ 	.short	0x0008
        /*0024*/ 	.byte	0x00, 0xf5, 0x21, 0x00


	//----- nvinfo : EIATTR_KPARAM_INFO
	.align		4
.L_11:
        /*0028*/ 	.byte	0x04, 0x17
        /*002a*/ 	.short	(.L_13 - .L_12)
.L_12:
        /*002c*/ 	.word	0x00000000
        /*0030*/ 	.short	0x0000
        /*0032*/ 	.short	0x0000
        /*0034*/ 	.byte	0x00, 0xf0, 0x11, 0x00


	//----- nvinfo : EIATTR_SPARSE_MMA_MASK
	.align		4
.L_13:
        /*0038*/ 	.byte	0x03, 0x50
        /*003a*/ 	.short	0x0000


	//----- nvinfo : EIATTR_MAXREG_COUNT
	.align		4
        /*003c*/ 	.byte	0x03, 0x1b
        /*003e*/ 	.short	0x00ff


	//----- nvinfo : EIATTR_NUM_BARRIERS
	.align		4
        /*0040*/ 	.byte	0x02, 0x4c
        /*0042*/ 	.byte	0x01
	.zero		1


	//----- nvinfo : EIATTR_MERCURY_ISA_VERSION
	.align		4
        /*0044*/ 	.byte	0x03, 0x5f
        /*0046*/ 	.short	0x0101


	//----- nvinfo : EIATTR_VRC_CTA_INIT_COUNT
	.align		4
        /*0048*/ 	.byte	0x02, 0x4a
	.zero		1
	.zero		1


	//----- nvinfo : EIATTR_EXIT_INSTR_OFFSETS
	.align		4
        /*004c*/ 	.byte	0x04, 0x1c
        /*004e*/ 	.short	(.L_15 - .L_14)


	//   ....[0]....
.L_14:
        /*0050*/ 	.word	0x000001f0


	//   ....[1]....
        /*0054*/ 	.word	0x00000250


	//   ....[2]....
        /*0058*/ 	.word	0x000002b0


	//   ....[3]....
        /*005c*/ 	.word	0x00000310


	//   ....[4]....
        /*0060*/ 	.word	0x00000370


	//   ....[5]....
        /*0064*/ 	.word	0x000003d0


	//   ....[6]....
        /*0068*/ 	.word	0x00000460


	//----- nvinfo : EIATTR_CBANK_PARAM_SIZE
	.align		4
.L_15:
        /*006c*/ 	.byte	0x03, 0x19
        /*006e*/ 	.short	0x0018


	//----- nvinfo : EIATTR_PARAM_CBANK
	.align		4
        /*0070*/ 	.byte	0x04, 0x0a
        /*0072*/ 	.short	(.L_17 - .L_16)
	.align		4
.L_16:
        /*0074*/ 	.word	index@(.nv.constant0._Z21vectorReductionKerneliPiS_)
        /*0078*/ 	.short	0x0380
        /*007a*/ 	.short	0x0018


	//----- nvinfo : EIATTR_SW_WAR
	.align		4
.L_17:
        /*007c*/ 	.byte	0x04, 0x36
        /*007e*/ 	.short	(.L_19 - .L_18)
.L_18:
        /*0080*/ 	.word	0x00000008
.L_19:


//--------------------- .nv.callgraph             --------------------------
	.section	.nv.callgraph,"",@"SHT_CUDA_CALLGRAPH"
	.align	4
	.sectionentsize	8
	.align		4
        /*0000*/ 	.word	0x00000000
	.align		4
        /*0004*/ 	.word	0xffffffff
	.align		4
        /*0008*/ 	.word	0x00000000
	.align		4
        /*000c*/ 	.word	0xfffffffe
	.align		4
        /*0010*/ 	.word	0x00000000
	.align		4
        /*0014*/ 	.word	0xfffffffd
	.align		4
        /*0018*/ 	.word	0x00000000
	.align		4
        /*001c*/ 	.word	0xfffffffc


//--------------------- .text._Z21vectorReductionKerneliPiS_ --------------------------
	.section	.text._Z21vectorReductionKerneliPiS_,"ax",@progbits
	.align	128
        .global         _Z21vectorReductionKerneliPiS_
        .type           _Z21vectorReductionKerneliPiS_,@function
        .size           _Z21vectorReductionKerneliPiS_,(.L_x_1 - _Z21vectorReductionKerneliPiS_)
        .other          _Z21vectorReductionKerneliPiS_,@"STO_CUDA_ENTRY STV_DEFAULT"
_Z21vectorReductionKerneliPiS_:
.text._Z21vectorReductionKerneliPiS_:
[----:B------:R-:W-:Y:S01]  /*0000*/  LDC R1, c[0x0][0x37c] ;  /* 0x0000df00ff017b82 */ /* 0x000fe20000000800 */
[----:B------:R-:W0:Y:S01]  /*0010*/  S2R R9, SR_TID.X ;  /* 0x0000000000097919 */ /* 0x000e220000002100 */
[----:B------:R-:W0:Y:S01]  /*0020*/  LDCU UR4, c[0x0][0x360] ;  /* 0x00006c00ff0477ac */ /* 0x000e220008000800 */
[----:B------:R-:W0:Y:S01]  /*0030*/  S2R R0, SR_CTAID.X ;  /* 0x0000000000007919 */ /* 0x000e220000002500 */
[----:B------:R-:W1:Y:S01]  /*0040*/  LDCU UR5, c[0x0][0x380] ;  /* 0x00007000ff0577ac */ /* 0x000e620008000800 */
[----:B------:R-:W2:Y:S01]  /*0050*/  LDCU.64 UR6, c[0x0][0x358] ;  /* 0x00006b00ff0677ac */ /* 0x000ea20008000a00 */
[----:B0-----:R-:W-:-:S05]  /*0060*/  IMAD R5, R0, UR4, R9 ;  /* 0x0000000400057c24 */ /* 0x001fca000f8e0209 */
[----:B-1----:R-:W-:-:S13]  /*0070*/  ISETP.GE.AND P1, PT, R5, UR5, PT ;  /* 0x0000000505007c0c */ /* 0x002fda000bf26270 */
[----:B------:R-:W0:Y:S02]  /*0080*/  @!P1 LDC.64 R2, c[0x0][0x388] ;  /* 0x0000e200ff029b82 */ /* 0x000e240000000a00 */
[----:B0-----:R-:W-:-:S06]  /*0090*/  @!P1 IMAD.WIDE.U32 R2, R5, 0x4, R2 ;  /* 0x0000000405029825 */ /* 0x001fcc00078e0002 */
[----:B--2---:R-:W2:Y:S01]  /*00a0*/  @!P1 LDG.E R3, desc[UR6][R2.64] ;  /* 0x0000000602039981 */ /* 0x004ea2000c1e1900 */
[----:B------:R-:W0:Y:S01]  /*00b0*/  S2UR UR5, SR_CgaCtaId ;  /* 0x00000000000579c3 */ /* 0x000e220000008800 */
[----:B------:R-:W-:Y:S01]  /*00c0*/  UMOV UR4, 0x400 ;  /* 0x0000040000047882 */ /* 0x000fe20000000000 */
[----:B------:R-:W-:Y:S01]  /*00d0*/  ISETP.GT.U32.AND P0, PT, R9, 0x7f, PT ;  /* 0x0000007f0900780c */ /* 0x000fe20003f04070 */
[----:B0-----:R-:W-:-:S06]  /*00e0*/  ULEA UR4, UR5, UR4, 0x18 ;  /* 0x0000000405047291 */ /* 0x001fcc000f8ec0ff */
[----:B------:R-:W-:-:S05]  /*00f0*/  LEA R4, R9, UR4, 0x2 ;  /* 0x0000000409047c11 */ /* 0x000fca000f8e10ff */
[----:B--2---:R-:W-:Y:S04]  /*0100*/  @!P1 STS [R4], R3 ;  /* 0x0000000304009388 */ /* 0x004fe80000000800 */
[----:B------:R-:W-:Y:S01]  /*0110*/  @P1 STS [R4], RZ ;  /* 0x000000ff04001388 */ /* 0x000fe20000000800 */
[----:B------:R-:W-:Y:S01]  /*0120*/  BAR.SYNC.DEFER_BLOCKING 0x0 ;  /* 0x0000000000007b1d */ /* 0x000fe20000010000 */
[----:B------:R-:W-:-:S05]  /*0130*/  ISETP.GT.U32.AND P1, PT, R9, 0x3f, PT ;  /* 0x0000003f0900780c */ /* 0x000fca0003f24070 */
[----:B------:R-:W-:Y:S04]  /*0140*/  @!P0 LDS R5, [R4+0x200] ;  /* 0x0002000004058984 */ /* 0x000fe80000000800 */
[----:B------:R-:W0:Y:S02]  /*0150*/  @!P0 LDS R6, [R4] ;  /* 0x0000000004068984 */ /* 0x000e240000000800 */
[----:B0-----:R-:W-:-:S05]  /*0160*/  @!P0 IMAD.IADD R5, R5, 0x1, R6 ;  /* 0x0000000105058824 */ /* 0x001fca00078e0206 */
[----:B------:R-:W-:Y:S01]  /*0170*/  @!P0 STS [R4], R5 ;  /* 0x0000000504008388 */ /* 0x000fe20000000800 */
[----:B------:R-:W-:Y:S01]  /*0180*/  BAR.SYNC.DEFER_BLOCKING 0x0 ;  /* 0x0000000000007b1d */ /* 0x000fe20000010000 */
[----:B------:R-:W-:-:S05]  /*0190*/  ISETP.GT.U32.AND P0, PT, R9, 0x1f, PT ;  /* 0x0000001f0900780c */ /* 0x000fca0003f04070 */
[----:B------:R-:W-:Y:S04]  /*01a0*/  @!P1 LDS R2, [R4+0x100] ;  /* 0x0001000004029984 */ /* 0x000fe80000000800 */
[----:B------:R-:W0:Y:S02]  /*01b0*/  @!P1 LDS R7, [R4] ;  /* 0x0000000004079984 */ /* 0x000e240000000800 */
[----:B0-----:R-:W-:-:S05]  /*01c0*/  @!P1 IMAD.IADD R7, R2, 0x1, R7 ;  /* 0x0000000102079824 */ /* 0x001fca00078e0207 */
[----:B------:R0:W-:Y:S01]  /*01d0*/  @!P1 STS [R4], R7 ;  /* 0x0000000704009388 */ /* 0x0001e20000000800 */
[----:B------:R-:W-:Y:S06]  /*01e0*/  BAR.SYNC.DEFER_BLOCKING 0x0 ;  /* 0x0000000000007b1d */ /* 0x000fec0000010000 */
[----:B------:R-:W-:Y:S05]  /*01f0*/  @P0 EXIT ;  /* 0x000000000000094d */ /* 0x000fea0003800000 */
[----:B------:R-:W-:Y:S01]  /*0200*/  LDS R2, [R4+0x80] ;  /* 0x0000800004027984 */ /* 0x000fe20000000800 */
[----:B------:R-:W-:-:S03]  /*0210*/  ISETP.GT.U32.AND P0, PT, R9, 0xf, PT ;  /* 0x0000000f0900780c */ /* 0x000fc60003f04070 */
[----:B------:R-:W1:Y:S02]  /*0220*/  LDS R3, [R4] ;  /* 0x0000000004037984 */ /* 0x000e640000000800 */
[----:B-1----:R-:W-:-:S05]  /*0230*/  IMAD.IADD R3, R2, 0x1, R3 ;  /* 0x0000000102037824 */ /* 0x002fca00078e0203 */
[----:B------:R1:W-:Y:S03]  /*0240*/  STS [R4], R3 ;  /* 0x0000000304007388 */ /* 0x0003e60000000800 */
[----:B------:R-:W-:Y:S05]  /*0250*/  @P0 EXIT ;  /* 0x000000000000094d */ /* 0x000fea0003800000 */
[----:B------:R-:W-:Y:S01]  /*0260*/  LDS R2, [R4+0x40] ;  /* 0x0000400004027984 */ /* 0x000fe20000000800 */
[----:B------:R-:W-:-:S03]  /*0270*/  ISETP.GT.U32.AND P0, PT, R9, 0x7, PT ;  /* 0x000000070900780c */ /* 0x000fc60003f04070 */
[----:B-1----:R-:W1:Y:S02]  /*0280*/  LDS R3, [R4] ;  /* 0x0000000004037984 */ /* 0x002e640000000800 */
[----:B-1----:R-:W-:-:S05]  /*0290*/  IMAD.IADD R3, R2, 0x1, R3 ;  /* 0x0000000102037824 */ /* 0x002fca00078e0203 */
[----:B------:R1:W-:Y:S03]  /*02a0*/  STS [R4], R3 ;  /* 0x0000000304007388 */ /* 0x0003e60000000800 */
[----:B------:R-:W-:Y:S05]  /*02b0*/  @P0 EXIT ;  /* 0x000000000000094d */ /* 0x000fea0003800000 */
[----:B------:R-:W-:Y:S01]  /*02c0*/  LDS R2, [R4+0x20] ;  /* 0x0000200004027984 */ /* 0x000fe20000000800 */
[----:B------:R-:W-:-:S03]  /*02d0*/  ISETP.GT.U32.AND P0, PT, R9, 0x3, PT ;  /* 0x000000030900780c */ /* 0x000fc60003f04070 */
[----:B-1----:R-:W1:Y:S02]  /*02e0*/  LDS R3, [R4] ;  /* 0x0000000004037984 */ /* 0x002e640000000800 */
[----:B-1----:R-:W-:-:S05]  /*02f0*/  IADD3 R3, PT, PT, R2, R3, RZ ;  /* 0x0000000302037210 */ /* 0x002fca0007ffe0ff */
        /* <DEDUP_REMOVED lines=9> */
[----:B------:R-:W-:-:S03]  /*0390*/  ISETP.NE.AND P0, PT, R9, RZ, PT ;  /* 0x000000ff0900720c */ /* 0x000fc60003f05270 */
[----:B-1----:R-:W1:Y:S02]  /*03a0*/  LDS R3, [R4] ;  /* 0x0000000004037984 */ /* 0x002e640000000800 */
[----:B-1----:R-:W-:-:S05]  /*03b0*/  IMAD.IADD R3, R2, 0x1, R3 ;  /* 0x0000000102037824 */ /* 0x002fca00078e0203 */
[----:B------:R1:W-:Y:S03]  /*03c0*/  STS [R4], R3 ;  /* 0x0000000304007388 */ /* 0x0003e60000000800 */
[----:B------:R-:W-:Y:S05]  /*03d0*/  @P0 EXIT ;  /* 0x000000000000094d */ /* 0x000fea0003800000 */
[----:B------:R-:W-:Y:S04]  /*03e0*/  LDS R2, [UR4+0x4] ;  /* 0x00000404ff027984 */ /* 0x000fe80008000800 */
[----:B-1----:R-:W0:Y:S02]  /*03f0*/  LDS R3, [UR4] ;  /* 0x00000004ff037984 */ /* 0x002e240008000800 */
[----:B0-----:R-:W-:Y:S02]  /*0400*/  IADD3 R4, PT, PT, R2, R3, RZ ;  /* 0x0000000302047210 */ /* 0x001fe40007ffe0ff */
[----:B------:R-:W0:Y:S03]  /*0410*/  LDC.64 R2, c[0x0][0x390] ;  /* 0x0000e400ff027b82 */ /* 0x000e260000000a00 */
[----:B------:R-:W-:Y:S04]  /*0420*/  STS [UR4], R4 ;  /* 0x00000004ff007988 */ /* 0x000fe80008000804 */
[----:B------:R-:W1:Y:S01]  /*0430*/  LDS R5, [UR4] ;  /* 0x00000004ff057984 */ /* 0x000e620008000800 */
[----:B0-----:R-:W-:-:S05]  /*0440*/  IMAD.WIDE.U32 R2, R0, 0x4, R2 ;  /* 0x0000000400027825 */ /* 0x001fca00078e0002 */
[----:B-1----:R-:W-:Y:S01]  /*0450*/  STG.E desc[UR6][R2.64], R5 ;  /* 0x0000000502007986 */ /* 0x002fe2000c101906 */
[----:B------:R-:W-:Y:S05]  /*0460*/  EXIT ;  /* 0x000000000000794d */ /* 0x000fea0003800000 */
.L_x_0:
[----:B------:R-:W-:-:S00]  /*0470*/  BRA `(.L_x_0) ;  /* 0xfffffffc00fc7947 */ /* 0x000fc0000383ffff */
[----:B------:R-:W-:-:S00]  /*0480*/  NOP ;  /* 0x0000000000007918 */ /* 0x000fc00000000000 */
[----:B------:R-:W-:-:S00]  /*0490*/  NOP ;  /* 0x0000000000007918 */ /* 0x000fc00000000000 */
[----:B------:R-:W-:-:S00]  /*04a0*/  NOP ;  /* 0x0000000000007918 */ /* 0x000fc00000000000 */
[----:B------:R-:W-:-:S00]  /*04b0*/  NOP ;  /* 0x0000000000007918 */ /* 0x000fc00000000000 */
[----:B------:R-:W-:-:S00]  /*04c0*/  NOP ;  /* 0x0000000000007918 */ /* 0x000fc00000000000 */
[----:B------:R-:W-:-:S00]  /*04d0*/  NOP ;  /* 0x0000000000007918 */ /* 0x000fc00000000000 */
[----:B------:R-:W-:-:S00]  /*04e0*/  NOP ;  /* 0x0000000000007918 */ /* 0x000fc00000000000 */
[----:B------:R-:W-:-:S00]  /*04f0*/  NOP ;  /* 0x0000000000007918 */ /* 0x000fc00000000000 */
.L_x_1:


//--------------------- .nv.shared._Z21vectorReductionKerneliPiS_ --------------------------
	.section	.nv.shared._Z21vectorReductionKerneliPiS_,"aw",@nobits
	.sectionflags	@""
	.align	4
.nv.shared._Z21vectorReductionKerneliPiS_:
	.zero		2048


//--------------------- .nv.shared.reserved.0     --------------------------
	.section	.nv.shared.reserved.0,"aw",@nobits
	.weak		__nv_reservedSMEM_offset_0_alias
	.size		__nv_reservedSMEM_offset_0_alias, 0, 64
	.other		__nv_reservedSMEM_offset_0_alias,@"STO_CUDA_RESERVED_SHARED STV_DEFAULT"
__nv_reservedSMEM_offset_0_alias:
	.zero		0
	.zero		64


//--------------------- .nv.constant0._Z21vectorReductionKerneliPiS_ --------------------------
	.section	.nv.constant0._Z21vectorReductionKerneliPiS_,"a",@progbits
	.sectionflags	@""
	.align	4
.nv.constant0._Z21vectorReductionKerneliPiS_:
	.zero		920


//--------------------- SYMBOLS --------------------------

	.type		.nv.reservedSmem.offset0,@object
	.size		.nv.reservedSmem.offset0,0x4
	.type		.nv.reservedSmem.cap,@object
	.size		.nv.reservedSmem.cap,0x4
